//
// Generated by NVIDIA NVVM Compiler
//
// Compiler Build ID: CL-36424714
// Cuda compilation tools, release 13.0, V13.0.88
// Based on NVVM 20.0.0
//

.version 9.0
.target sm_100
.address_size 64

	// .globl	_Z15deviceParallel1PiS_S_i
// _ZZ15deviceParallel2PiS_S_iE3Ads has been demoted
// _ZZ15deviceParallel2PiS_S_iE3Bds has been demoted

.visible .entry _Z15deviceParallel1PiS_S_i(
	.param .u64 .ptr .align 1 _Z15deviceParallel1PiS_S_i_param_0,
	.param .u64 .ptr .align 1 _Z15deviceParallel1PiS_S_i_param_1,
	.param .u64 .ptr .align 1 _Z15deviceParallel1PiS_S_i_param_2,
	.param .u32 _Z15deviceParallel1PiS_S_i_param_3
)
{
	.reg .pred 	%p<8>;
	.reg .b32 	%r<96>;
	.reg .b64 	%rd<33>;

	ld.param.u64 	%rd4, [_Z15deviceParallel1PiS_S_i_param_0];
	ld.param.u64 	%rd5, [_Z15deviceParallel1PiS_S_i_param_1];
	ld.param.u64 	%rd3, [_Z15deviceParallel1PiS_S_i_param_2];
	ld.param.u32 	%r28, [_Z15deviceParallel1PiS_S_i_param_3];
	cvta.to.global.u64 	%rd1, %rd5;
	cvta.to.global.u64 	%rd2, %rd4;
	mov.u32 	%r30, %ctaid.y;
	mov.u32 	%r31, %ntid.y;
	mov.u32 	%r32, %tid.y;
	mad.lo.s32 	%r1, %r30, %r31, %r32;
	mov.u32 	%r33, %ctaid.x;
	mov.u32 	%r34, %ntid.x;
	mov.u32 	%r35, %tid.x;
	mad.lo.s32 	%r2, %r33, %r34, %r35;
	setp.lt.s32 	%p1, %r28, 1;
	mov.b32 	%r95, 0;
	@%p1 bra 	$L__BB0_9;
	mul.lo.s32 	%r38, %r1, %r28;
	shl.b32 	%r3, %r38, 2;
	shl.b32 	%r4, %r28, 2;
	max.s32 	%r5, %r4, 1;
	and.b32  	%r6, %r5, 5;
	setp.lt.s32 	%p2, %r4, 8;
	mov.b32 	%r93, 0;
	mov.u32 	%r95, %r93;
	@%p2 bra 	$L__BB0_4;
	and.b32  	%r93, %r5, 2147483640;
	neg.s32 	%r87, %r93;
	shl.b32 	%r9, %r28, 5;
	mov.b32 	%r95, 0;
	mul.wide.u32 	%rd10, %r4, 4;
	mov.u32 	%r85, %r2;
	mov.u32 	%r86, %r3;
$L__BB0_3:
	.pragma "nounroll";
	mul.wide.s32 	%rd6, %r86, 4;
	add.s64 	%rd7, %rd2, %rd6;
	ld.global.u32 	%r40, [%rd7];
	mul.wide.s32 	%rd8, %r85, 4;
	add.s64 	%rd9, %rd1, %rd8;
	ld.global.u32 	%r41, [%rd9];
	mad.lo.s32 	%r42, %r41, %r40, %r95;
	ld.global.u32 	%r43, [%rd7+4];
	add.s64 	%rd11, %rd9, %rd10;
	ld.global.u32 	%r44, [%rd11];
	mad.lo.s32 	%r45, %r44, %r43, %r42;
	ld.global.u32 	%r46, [%rd7+8];
	add.s64 	%rd12, %rd11, %rd10;
	ld.global.u32 	%r47, [%rd12];
	mad.lo.s32 	%r48, %r47, %r46, %r45;
	ld.global.u32 	%r49, [%rd7+12];
	add.s64 	%rd13, %rd12, %rd10;
	ld.global.u32 	%r50, [%rd13];
	mad.lo.s32 	%r51, %r50, %r49, %r48;
	ld.global.u32 	%r52, [%rd7+16];
	add.s64 	%rd14, %rd13, %rd10;
	ld.global.u32 	%r53, [%rd14];
	mad.lo.s32 	%r54, %r53, %r52, %r51;
	ld.global.u32 	%r55, [%rd7+20];
	add.s64 	%rd15, %rd14, %rd10;
	ld.global.u32 	%r56, [%rd15];
	mad.lo.s32 	%r57, %r56, %r55, %r54;
	ld.global.u32 	%r58, [%rd7+24];
	add.s64 	%rd16, %rd15, %rd10;
	ld.global.u32 	%r59, [%rd16];
	mad.lo.s32 	%r60, %r59, %r58, %r57;
	ld.global.u32 	%r61, [%rd7+28];
	add.s64 	%rd17, %rd16, %rd10;
	ld.global.u32 	%r62, [%rd17];
	mad.lo.s32 	%r95, %r62, %r61, %r60;
	add.s32 	%r87, %r87, 8;
	add.s32 	%r86, %r86, 8;
	add.s32 	%r85, %r85, %r9;
	setp.ne.s32 	%p3, %r87, 0;
	@%p3 bra 	$L__BB0_3;
$L__BB0_4:
	setp.eq.s32 	%p4, %r6, 0;
	@%p4 bra 	$L__BB0_9;
	setp.lt.u32 	%p5, %r6, 4;
	@%p5 bra 	$L__BB0_7;
	add.s32 	%r64, %r93, %r3;
	mul.wide.s32 	%rd18, %r64, 4;
	add.s64 	%rd19, %rd2, %rd18;
	ld.global.u32 	%r65, [%rd19];
	mad.lo.s32 	%r66, %r4, %r93, %r2;
	mul.wide.s32 	%rd20, %r66, 4;
	add.s64 	%rd21, %rd1, %rd20;
	ld.global.u32 	%r67, [%rd21];
	mad.lo.s32 	%r68, %r67, %r65, %r95;
	ld.global.u32 	%r69, [%rd19+4];
	mul.wide.s32 	%rd22, %r4, 4;
	add.s64 	%rd23, %rd21, %rd22;
	ld.global.u32 	%r70, [%rd23];
	mad.lo.s32 	%r71, %r70, %r69, %r68;
	ld.global.u32 	%r72, [%rd19+8];
	add.s64 	%rd24, %rd23, %rd22;
	ld.global.u32 	%r73, [%rd24];
	mad.lo.s32 	%r74, %r73, %r72, %r71;
	ld.global.u32 	%r75, [%rd19+12];
	add.s64 	%rd25, %rd24, %rd22;
	ld.global.u32 	%r76, [%rd25];
	mad.lo.s32 	%r95, %r76, %r75, %r74;
	add.s32 	%r93, %r93, 4;
$L__BB0_7:
	and.b32  	%r77, %r5, 1;
	setp.eq.b32 	%p6, %r77, 1;
	not.pred 	%p7, %p6;
	@%p7 bra 	$L__BB0_9;
	add.s32 	%r78, %r93, %r3;
	mul.wide.s32 	%rd26, %r78, 4;
	add.s64 	%rd27, %rd2, %rd26;
	ld.global.u32 	%r79, [%rd27];
	mad.lo.s32 	%r80, %r4, %r93, %r2;
	mul.wide.s32 	%rd28, %r80, 4;
	add.s64 	%rd29, %rd1, %rd28;
	ld.global.u32 	%r81, [%rd29];
	mad.lo.s32 	%r95, %r81, %r79, %r95;
$L__BB0_9:
	cvta.to.global.u64 	%rd30, %rd3;
	mul.lo.s32 	%r82, %r1, %r28;
	shl.b32 	%r83, %r82, 2;
	add.s32 	%r84, %r83, %r2;
	mul.wide.s32 	%rd31, %r84, 4;
	add.s64 	%rd32, %rd30, %rd31;
	st.global.u32 	[%rd32], %r95;
	ret;

}
	// .globl	_Z15deviceParallel2PiS_S_i
.visible .entry _Z15deviceParallel2PiS_S_i(
	.param .u64 .ptr .align 1 _Z15deviceParallel2PiS_S_i_param_0,
	.param .u64 .ptr .align 1 _Z15deviceParallel2PiS_S_i_param_1,
	.param .u64 .ptr .align 1 _Z15deviceParallel2PiS_S_i_param_2,
	.param .u32 _Z15deviceParallel2PiS_S_i_param_3
)
{
	.reg .pred 	%p<8>;
	.reg .b32 	%r<180>;
	.reg .b64 	%rd<64>;
	// demoted variable
	.shared .align 4 .b8 _ZZ15deviceParallel2PiS_S_iE3Ads[64];
	// demoted variable
	.shared .align 4 .b8 _ZZ15deviceParallel2PiS_S_iE3Bds[64];
	ld.param.u64 	%rd6, [_Z15deviceParallel2PiS_S_i_param_0];
	ld.param.u64 	%rd7, [_Z15deviceParallel2PiS_S_i_param_1];
	ld.param.u32 	%r40, [_Z15deviceParallel2PiS_S_i_param_3];
	cvta.to.global.u64 	%rd1, %rd7;
	cvta.to.global.u64 	%rd2, %rd6;
	mov.u32 	%r1, %ctaid.y;
	mov.u32 	%r2, %ctaid.x;
	mov.u32 	%r3, %tid.y;
	mov.u32 	%r4, %tid.x;
	setp.lt.s32 	%p1, %r40, 1;
	mov.b32 	%r179, 0;
	@%p1 bra 	$L__BB1_9;
	mul.lo.s32 	%r44, %r1, %r40;
	shl.b32 	%r45, %r44, 2;
	shl.b32 	%r46, %r2, 2;
	mul.lo.s32 	%r47, %r3, %r40;
	shl.b32 	%r48, %r47, 2;
	cvt.u64.u32 	%rd8, %r48;
	add.s32 	%r49, %r45, %r4;
	cvt.u64.u32 	%rd9, %r49;
	add.s64 	%rd3, %rd9, %rd8;
	shl.b32 	%r50, %r3, 4;
	mov.u32 	%r51, _ZZ15deviceParallel2PiS_S_iE3Ads;
	add.s32 	%r5, %r51, %r50;
	shl.b32 	%r52, %r4, 2;
	add.s32 	%r6, %r5, %r52;
	add.s32 	%r53, %r46, %r4;
	cvt.u64.u32 	%rd10, %r53;
	add.s64 	%rd4, %rd10, %rd8;
	mov.u32 	%r54, _ZZ15deviceParallel2PiS_S_iE3Bds;
	add.s32 	%r8, %r54, %r52;
	add.s32 	%r7, %r8, %r50;
	and.b32  	%r9, %r40, 3;
	setp.lt.u32 	%p2, %r40, 4;
	mov.b32 	%r177, 0;
	mov.u32 	%r179, %r177;
	@%p2 bra 	$L__BB1_4;
	and.b32  	%r177, %r40, 2147483644;
	neg.s32 	%r171, %r177;
	mul.lo.s32 	%r169, %r40, 12;
	shl.b32 	%r13, %r40, 4;
	shl.b32 	%r168, %r40, 3;
	shl.b32 	%r167, %r40, 2;
	mov.b32 	%r166, 0;
	mov.u32 	%r170, %r166;
	mov.u32 	%r179, %r166;
$L__BB1_3:
	.pragma "nounroll";
	cvt.u64.u32 	%rd11, %r170;
	cvt.u64.u32 	%rd12, %r166;
	add.s64 	%rd13, %rd3, %rd11;
	shl.b64 	%rd14, %rd13, 2;
	add.s64 	%rd15, %rd2, %rd14;
	ld.global.u32 	%r56, [%rd15];
	st.shared.u32 	[%r6], %r56;
	add.s64 	%rd16, %rd4, %rd12;
	shl.b64 	%rd17, %rd16, 2;
	add.s64 	%rd18, %rd1, %rd17;
	ld.global.u32 	%r57, [%rd18];
	st.shared.u32 	[%r7], %r57;
	bar.sync 	0;
	ld.shared.u32 	%r58, [%r5];
	ld.shared.u32 	%r59, [%r8];
	mad.lo.s32 	%r60, %r59, %r58, %r179;
	ld.shared.u32 	%r61, [%r5+4];
	ld.shared.u32 	%r62, [%r8+16];
	mad.lo.s32 	%r63, %r62, %r61, %r60;
	ld.shared.u32 	%r64, [%r5+8];
	ld.shared.u32 	%r65, [%r8+32];
	mad.lo.s32 	%r66, %r65, %r64, %r63;
	ld.shared.u32 	%r67, [%r5+12];
	ld.shared.u32 	%r68, [%r8+48];
	mad.lo.s32 	%r69, %r68, %r67, %r66;
	bar.sync 	0;
	cvt.u64.u32 	%rd19, %r167;
	ld.global.u32 	%r70, [%rd15+16];
	st.shared.u32 	[%r6], %r70;
	add.s64 	%rd20, %rd4, %rd19;
	shl.b64 	%rd21, %rd20, 2;
	add.s64 	%rd22, %rd1, %rd21;
	ld.global.u32 	%r71, [%rd22];
	st.shared.u32 	[%r7], %r71;
	bar.sync 	0;
	ld.shared.u32 	%r72, [%r5];
	ld.shared.u32 	%r73, [%r8];
	mad.lo.s32 	%r74, %r73, %r72, %r69;
	ld.shared.u32 	%r75, [%r5+4];
	ld.shared.u32 	%r76, [%r8+16];
	mad.lo.s32 	%r77, %r76, %r75, %r74;
	ld.shared.u32 	%r78, [%r5+8];
	ld.shared.u32 	%r79, [%r8+32];
	mad.lo.s32 	%r80, %r79, %r78, %r77;
	ld.shared.u32 	%r81, [%r5+12];
	ld.shared.u32 	%r82, [%r8+48];
	mad.lo.s32 	%r83, %r82, %r81, %r80;
	bar.sync 	0;
	cvt.u64.u32 	%rd23, %r168;
	ld.global.u32 	%r84, [%rd15+32];
	st.shared.u32 	[%r6], %r84;
	add.s64 	%rd24, %rd4, %rd23;
	shl.b64 	%rd25, %rd24, 2;
	add.s64 	%rd26, %rd1, %rd25;
	ld.global.u32 	%r85, [%rd26];
	st.shared.u32 	[%r7], %r85;
	bar.sync 	0;
	ld.shared.u32 	%r86, [%r5];
	ld.shared.u32 	%r87, [%r8];
	mad.lo.s32 	%r88, %r87, %r86, %r83;
	ld.shared.u32 	%r89, [%r5+4];
	ld.shared.u32 	%r90, [%r8+16];
	mad.lo.s32 	%r91, %r90, %r89, %r88;
	ld.shared.u32 	%r92, [%r5+8];
	ld.shared.u32 	%r93, [%r8+32];
	mad.lo.s32 	%r94, %r93, %r92, %r91;
	ld.shared.u32 	%r95, [%r5+12];
	ld.shared.u32 	%r96, [%r8+48];
	mad.lo.s32 	%r97, %r96, %r95, %r94;
	bar.sync 	0;
	cvt.u64.u32 	%rd27, %r169;
	ld.global.u32 	%r98, [%rd15+48];
	st.shared.u32 	[%r6], %r98;
	add.s64 	%rd28, %rd4, %rd27;
	shl.b64 	%rd29, %rd28, 2;
	add.s64 	%rd30, %rd1, %rd29;
	ld.global.u32 	%r99, [%rd30];
	st.shared.u32 	[%r7], %r99;
	bar.sync 	0;
	ld.shared.u32 	%r100, [%r5];
	ld.shared.u32 	%r101, [%r8];
	mad.lo.s32 	%r102, %r101, %r100, %r97;
	ld.shared.u32 	%r103, [%r5+4];
	ld.shared.u32 	%r104, [%r8+16];
	mad.lo.s32 	%r105, %r104, %r103, %r102;
	ld.shared.u32 	%r106, [%r5+8];
	ld.shared.u32 	%r107, [%r8+32];
	mad.lo.s32 	%r108, %r107, %r106, %r105;
	ld.shared.u32 	%r109, [%r5+12];
	ld.shared.u32 	%r110, [%r8+48];
	mad.lo.s32 	%r179, %r110, %r109, %r108;
	bar.sync 	0;
	add.s32 	%r171, %r171, 4;
	add.s32 	%r170, %r170, 16;
	add.s32 	%r169, %r169, %r13;
	add.s32 	%r168, %r168, %r13;
	add.s32 	%r167, %r167, %r13;
	add.s32 	%r166, %r166, %r13;
	setp.ne.s32 	%p3, %r171, 0;
	@%p3 bra 	$L__BB1_3;
$L__BB1_4:
	setp.eq.s32 	%p4, %r9, 0;
	@%p4 bra 	$L__BB1_9;
	setp.eq.s32 	%p5, %r9, 1;
	@%p5 bra 	$L__BB1_7;
	shl.b32 	%r112, %r177, 2;
	cvt.u64.u32 	%rd31, %r112;
	mul.lo.s32 	%r113, %r112, %r40;
	cvt.u64.u32 	%rd32, %r113;
	add.s64 	%rd33, %rd3, %rd31;
	shl.b64 	%rd34, %rd33, 2;
	add.s64 	%rd35, %rd2, %rd34;
	ld.global.u32 	%r114, [%rd35];
	st.shared.u32 	[%r6], %r114;
	add.s64 	%rd36, %rd4, %rd32;
	shl.b64 	%rd37, %rd36, 2;
	add.s64 	%rd38, %rd1, %rd37;
	ld.global.u32 	%r115, [%rd38];
	st.shared.u32 	[%r7], %r115;
	bar.sync 	0;
	ld.shared.u32 	%r116, [%r5];
	ld.shared.u32 	%r117, [%r8];
	mad.lo.s32 	%r118, %r117, %r116, %r179;
	ld.shared.u32 	%r119, [%r5+4];
	ld.shared.u32 	%r120, [%r8+16];
	mad.lo.s32 	%r121, %r120, %r119, %r118;
	ld.shared.u32 	%r122, [%r5+8];
	ld.shared.u32 	%r123, [%r8+32];
	mad.lo.s32 	%r124, %r123, %r122, %r121;
	ld.shared.u32 	%r125, [%r5+12];
	ld.shared.u32 	%r126, [%r8+48];
	mad.lo.s32 	%r127, %r126, %r125, %r124;
	bar.sync 	0;
	add.s32 	%r128, %r112, 4;
	cvt.u64.u32 	%rd39, %r128;
	shl.b32 	%r129, %r40, 2;
	add.s32 	%r130, %r113, %r129;
	cvt.u64.u32 	%rd40, %r130;
	add.s64 	%rd41, %rd3, %rd39;
	shl.b64 	%rd42, %rd41, 2;
	add.s64 	%rd43, %rd2, %rd42;
	ld.global.u32 	%r131, [%rd43];
	st.shared.u32 	[%r6], %r131;
	add.s64 	%rd44, %rd4, %rd40;
	shl.b64 	%rd45, %rd44, 2;
	add.s64 	%rd46, %rd1, %rd45;
	ld.global.u32 	%r132, [%rd46];
	st.shared.u32 	[%r7], %r132;
	bar.sync 	0;
	ld.shared.u32 	%r133, [%r5];
	ld.shared.u32 	%r134, [%r8];
	mad.lo.s32 	%r135, %r134, %r133, %r127;
	ld.shared.u32 	%r136, [%r5+4];
	ld.shared.u32 	%r137, [%r8+16];
	mad.lo.s32 	%r138, %r137, %r136, %r135;
	ld.shared.u32 	%r139, [%r5+8];
	ld.shared.u32 	%r140, [%r8+32];
	mad.lo.s32 	%r141, %r140, %r139, %r138;
	ld.shared.u32 	%r142, [%r5+12];
	ld.shared.u32 	%r143, [%r8+48];
	mad.lo.s32 	%r179, %r143, %r142, %r141;
	bar.sync 	0;
	add.s32 	%r177, %r177, 2;
$L__BB1_7:
	and.b32  	%r144, %r40, 1;
	setp.eq.b32 	%p6, %r144, 1;
	not.pred 	%p7, %p6;
	@%p7 bra 	$L__BB1_9;
	shl.b32 	%r145, %r177, 2;
	cvt.u64.u32 	%rd47, %r145;
	mul.lo.s32 	%r146, %r145, %r40;
	cvt.u64.u32 	%rd48, %r146;
	add.s64 	%rd49, %rd3, %rd47;
	shl.b64 	%rd50, %rd49, 2;
	add.s64 	%rd51, %rd2, %rd50;
	ld.global.u32 	%r147, [%rd51];
	st.shared.u32 	[%r6], %r147;
	add.s64 	%rd52, %rd4, %rd48;
	shl.b64 	%rd53, %rd52, 2;
	add.s64 	%rd54, %rd1, %rd53;
	ld.global.u32 	%r148, [%rd54];
	st.shared.u32 	[%r7], %r148;
	bar.sync 	0;
	ld.shared.u32 	%r149, [%r5];
	ld.shared.u32 	%r150, [%r8];
	mad.lo.s32 	%r151, %r150, %r149, %r179;
	ld.shared.u32 	%r152, [%r5+4];
	ld.shared.u32 	%r153, [%r8+16];
	mad.lo.s32 	%r154, %r153, %r152, %r151;
	ld.shared.u32 	%r155, [%r5+8];
	ld.shared.u32 	%r156, [%r8+32];
	mad.lo.s32 	%r157, %r156, %r155, %r154;
	ld.shared.u32 	%r158, [%r5+12];
	ld.shared.u32 	%r159, [%r8+48];
	mad.lo.s32 	%r179, %r159, %r158, %r157;
	bar.sync 	0;
$L__BB1_9:
	ld.param.u64 	%rd63, [_Z15deviceParallel2PiS_S_i_param_2];
	cvta.to.global.u64 	%rd55, %rd63;
	mul.lo.s32 	%r160, %r1, %r40;
	shl.b32 	%r161, %r160, 2;
	cvt.s64.s32 	%rd56, %r161;
	shl.b32 	%r162, %r2, 2;
	mul.lo.s32 	%r163, %r3, %r40;
	shl.b32 	%r164, %r163, 2;
	cvt.s64.s32 	%rd57, %r164;
	add.s32 	%r165, %r162, %r4;
	cvt.u64.u32 	%rd58, %r165;
	add.s64 	%rd59, %rd58, %rd56;
	add.s64 	%rd60, %rd59, %rd57;
	shl.b64 	%rd61, %rd60, 2;
	add.s64 	%rd62, %rd55, %rd61;
	st.global.u32 	[%rd62], %r179;
	ret;

}


// ===== COMPILED SASS (sm_100) =====

	.target	sm_100

	.elftype	@"ET_EXEC"


//--------------------- .note.nv.tkinfo           --------------------------
	.section	.note.nv.tkinfo,"",@"SHT_NOTE"
	.sectionflags	@"SHF_NOTE_NV_TKINFO"
	.tkinfo
        /*0018*/ 	.word	0x00000002
        /*0030*/ 	.string	""
        /*0030*/ 	.string	"ptxas"
        /*0030*/ 	.string	"Cuda compilation tools, release 13.0, V13.0.88"
        /*0030*/ 	.string	"Build cuda_13.0.r13.0/compiler.36424714_0"
        /*0030*/ 	.string	"-arch sm_100 -m 64 "



//--------------------- .note.nv.cuinfo           --------------------------
	.section	.note.nv.cuinfo,"",@"SHT_NOTE"
	.sectionflags	@"SHF_NOTE_NV_CUINFO"
        /*0018*/ 	.short	0x0002
        /*001a*/ 	.short	0x0064
        /*001c*/ 	.short	0x0082
	.zero		2


//--------------------- .nv.info                  --------------------------
	.section	.nv.info,"",@"SHT_CUDA_INFO"
	.align	4


	//----- nvinfo : EIATTR_REGCOUNT
	.align		4
        /*0000*/ 	.byte	0x04, 0x2f
        /*0002*/ 	.short	(.L_1 - .L_0)
	.align		4
.L_0:
        /*0004*/ 	.word	index@(_Z15deviceParallel1PiS_S_i)
        /*0008*/ 	.word	0x00000020


	//----- nvinfo : EIATTR_FRAME_SIZE
	.align		4
.L_1:
        /*000c*/ 	.byte	0x04, 0x11
        /*000e*/ 	.short	(.L_3 - .L_2)
	.align		4
.L_2:
        /*0010*/ 	.word	index@(_Z15deviceParallel1PiS_S_i)
        /*0014*/ 	.word	0x00000000


	//----- nvinfo : EIATTR_REGCOUNT
	.align		4
.L_3:
        /*0018*/ 	.byte	0x04, 0x2f
        /*001a*/ 	.short	(.L_5 - .L_4)
	.align		4
.L_4:
        /*001c*/ 	.word	index@(_Z15deviceParallel2PiS_S_i)
        /*0020*/ 	.word	0x00000020


	//----- nvinfo : EIATTR_FRAME_SIZE
	.align		4
.L_5:
        /*0024*/ 	.byte	0x04, 0x11
        /*0026*/ 	.short	(.L_7 - .L_6)
	.align		4
.L_6:
        /*0028*/ 	.word	index@(_Z15deviceParallel2PiS_S_i)
        /*002c*/ 	.word	0x00000000


	//----- nvinfo : EIATTR_MIN_STACK_SIZE
	.align		4
.L_7:
        /*0030*/ 	.byte	0x04, 0x12
        /*0032*/ 	.short	(.L_9 - .L_8)
	.align		4
.L_8:
        /*0034*/ 	.word	index@(_Z15deviceParallel2PiS_S_i)
        /*0038*/ 	.word	0x00000000


	//----- nvinfo : EIATTR_MIN_STACK_SIZE
	.align		4
.L_9:
        /*003c*/ 	.byte	0x04, 0x12
        /*003e*/ 	.short	(.L_11 - .L_10)
	.align		4
.L_10:
        /*0040*/ 	.word	index@(_Z15deviceParallel1PiS_S_i)
        /*0044*/ 	.word	0x00000000
.L_11:


//--------------------- .nv.compat                --------------------------
	.section	.nv.compat,"",@"SHT_CUDA_COMPAT_INFO"
	.align	4
        /*0000*/ 	.byte	0x02, 0x09, 0x00, 0x00, 0x02, 0x02, 0x01, 0x00, 0x02, 0x05, 0x05, 0x00, 0x03, 0x07, 0x01, 0x01
        /*0010*/ 	.byte	0x02, 0x03, 0x00, 0x00, 0x02, 0x06, 0x01, 0x00, 0x04, 0x0b, 0x08, 0x00, 0x09, 0x00, 0x00, 0x00
        /*0020*/ 	.byte	0x00, 0x00, 0x00, 0x00


//--------------------- .nv.info._Z15deviceParallel2PiS_S_i --------------------------
	.section	.nv.info._Z15deviceParallel2PiS_S_i,"",@"SHT_CUDA_INFO"
	.sectionflags	@""
	.align	4


	//----- nvinfo : EIATTR_CUDA_API_VERSION
	.align		4
        /*0000*/ 	.byte	0x04, 0x37
        /*0002*/ 	.short	(.L_13 - .L_12)
.L_12:
        /*0004*/ 	.word	0x00000082


	//----- nvinfo : EIATTR_KPARAM_INFO
	.align		4
.L_13:
        /*0008*/ 	.byte	0x04, 0x17
        /*000a*/ 	.short	(.L_15 - .L_14)
.L_14:
        /*000c*/ 	.word	0x00000000
        /*0010*/ 	.short	0x0003
        /*0012*/ 	.short	0x0018
        /*0014*/ 	.byte	0x00, 0xf0, 0x11, 0x00


	//----- nvinfo : EIATTR_KPARAM_INFO
	.align		4
.L_15:
        /*0018*/ 	.byte	0x04, 0x17
        /*001a*/ 	.short	(.L_17 - .L_16)
.L_16:
        /*001c*/ 	.word	0x00000000
        /*0020*/ 	.short	0x0002
        /*0022*/ 	.short	0x0010
        /*0024*/ 	.byte	0x00, 0xf5, 0x21, 0x00


	//----- nvinfo : EIATTR_KPARAM_INFO
	.align		4
.L_17:
        /*0028*/ 	.byte	0x04, 0x17
        /*002a*/ 	.short	(.L_19 - .L_18)
.L_18:
        /*002c*/ 	.word	0x00000000
        /*0030*/ 	.short	0x0001
        /*0032*/ 	.short	0x0008
        /*0034*/ 	.byte	0x00, 0xf5, 0x21, 0x00


	//----- nvinfo : EIATTR_KPARAM_INFO
	.align		4
.L_19:
        /*0038*/ 	.byte	0x04, 0x17
        /*003a*/ 	.short	(.L_21 - .L_20)
.L_20:
        /*003c*/ 	.word	0x00000000
        /*0040*/ 	.short	0x0000
        /*0042*/ 	.short	0x0000
        /*0044*/ 	.byte	0x00, 0xf5, 0x21, 0x00


	//----- nvinfo : EIATTR_SPARSE_MMA_MASK
	.align		4
.L_21:
        /*0048*/ 	.byte	0x03, 0x50
        /*004a*/ 	.short	0x0000


	//----- nvinfo : EIATTR_MAXREG_COUNT
	.align		4
        /*004c*/ 	.byte	0x03, 0x1b
        /*004e*/ 	.short	0x00ff


	//----- nvinfo : EIATTR_NUM_BARRIERS
	.align		4
        /*0050*/ 	.byte	0x02, 0x4c
        /*0052*/ 	.byte	0x01
	.zero		1


	//----- nvinfo : EIATTR_MERCURY_ISA_VERSION
	.align		4
        /*0054*/ 	.byte	0x03, 0x5f
        /*0056*/ 	.short	0x0101


	//----- nvinfo : EIATTR_VRC_CTA_INIT_COUNT
	.align		4
        /*0058*/ 	.byte	0x02, 0x4a
	.zero		1
	.zero		1


	//----- nvinfo : EIATTR_EXIT_INSTR_OFFSETS
	.align		4
        /*005c*/ 	.byte	0x04, 0x1c
        /*005e*/ 	.short	(.L_23 - .L_22)


	//   ....[0]....
.L_22:
        /*0060*/ 	.word	0x00000e50


	//----- nvinfo : EIATTR_CBANK_PARAM_SIZE
	.align		4
.L_23:
        /*0064*/ 	.byte	0x03, 0x19
        /*0066*/ 	.short	0x001c


	//----- nvinfo : EIATTR_PARAM_CBANK
	.align		4
        /*0068*/ 	.byte	0x04, 0x0a
        /*006a*/ 	.short	(.L_25 - .L_24)
	.align		4
.L_24:
        /*006c*/ 	.word	index@(.nv.constant0._Z15deviceParallel2PiS_S_i)
        /*0070*/ 	.short	0x0380
        /*0072*/ 	.short	0x001c


	//----- nvinfo : EIATTR_SW_WAR
	.align		4
.L_25:
        /*0074*/ 	.byte	0x04, 0x36
        /*0076*/ 	.short	(.L_27 - .L_26)
.L_26:
        /*0078*/ 	.word	0x00000008
.L_27:


//--------------------- .nv.info._Z15deviceParallel1PiS_S_i --------------------------
	.section	.nv.info._Z15deviceParallel1PiS_S_i,"",@"SHT_CUDA_INFO"
	.sectionflags	@""
	.align	4


	//----- nvinfo : EIATTR_CUDA_API_VERSION
	.align		4
        /*0000*/ 	.byte	0x04, 0x37
        /*0002*/ 	.short	(.L_29 - .L_28)
.L_28:
        /*0004*/ 	.word	0x00000082


	//----- nvinfo : EIATTR_KPARAM_INFO
	.align		4
.L_29:
        /*0008*/ 	.byte	0x04, 0x17
        /*000a*/ 	.short	(.L_31 - .L_30)
.L_30:
        /*000c*/ 	.word	0x00000000
        /*0010*/ 	.short	0x0003
        /*0012*/ 	.short	0x0018
        /*0014*/ 	.byte	0x00, 0xf0, 0x11, 0x00


	//----- nvinfo : EIATTR_KPARAM_INFO
	.align		4
.L_31:
        /*0018*/ 	.byte	0x04, 0x17
        /*001a*/ 	.short	(.L_33 - .L_32)
.L_32:
        /*001c*/ 	.word	0x00000000
        /*0020*/ 	.short	0x0002
        /*0022*/ 	.short	0x0010
        /*0024*/ 	.byte	0x00, 0xf5, 0x21, 0x00


	//----- nvinfo : EIATTR_KPARAM_INFO
	.align		4
.L_33:
        /*0028*/ 	.byte	0x04, 0x17
        /*002a*/ 	.short	(.L_35 - .L_34)
.L_34:
        /*002c*/ 	.word	0x00000000
        /*0030*/ 	.short	0x0001
        /*0032*/ 	.short	0x0008
        /*0034*/ 	.byte	0x00, 0xf5, 0x21, 0x00


	//----- nvinfo : EIATTR_KPARAM_INFO
	.align		4
.L_35:
        /*0038*/ 	.byte	0x04, 0x17
        /*003a*/ 	.short	(.L_37 - .L_36)
.L_36:
        /*003c*/ 	.word	0x00000000
        /*0040*/ 	.short	0x0000
        /*0042*/ 	.short	0x0000
        /*0044*/ 	.byte	0x00, 0xf5, 0x21, 0x00


	//----- nvinfo : EIATTR_SPARSE_MMA_MASK
	.align		4
.L_37:
        /*0048*/ 	.byte	0x03, 0x50
        /*004a*/ 	.short	0x0000


	//----- nvinfo : EIATTR_MAXREG_COUNT
	.align		4
        /*004c*/ 	.byte	0x03, 0x1b
        /*004e*/ 	.short	0x00ff


	//----- nvinfo : EIATTR_MERCURY_ISA_VERSION
	.align		4
        /*0050*/ 	.byte	0x03, 0x5f
        /*0052*/ 	.short	0x0101


	//----- nvinfo : EIATTR_VRC_CTA_INIT_COUNT
	.align		4
        /*0054*/ 	.byte	0x02, 0x4a
	.zero		1
	.zero		1


	//----- nvinfo : EIATTR_EXIT_INSTR_OFFSETS
	.align		4
        /*0058*/ 	.byte	0x04, 0x1c
        /*005a*/ 	.short	(.L_39 - .L_38)


	//   ....[0]....
.L_38:
        /*005c*/ 	.word	0x000006f0


	//----- nvinfo : EIATTR_CBANK_PARAM_SIZE
	.align		4
.L_39:
        /*0060*/ 	.byte	0x03, 0x19
        /*0062*/ 	.short	0x001c


	//----- nvinfo : EIATTR_PARAM_CBANK
	.align		4
        /*0064*/ 	.byte	0x04, 0x0a
        /*0066*/ 	.short	(.L_41 - .L_40)
	.align		4
.L_40:
        /*0068*/ 	.word	index@(.nv.constant0._Z15deviceParallel1PiS_S_i)
        /*006c*/ 	.short	0x0380
        /*006e*/ 	.short	0x001c


	//----- nvinfo : EIATTR_SW_WAR
	.align		4
.L_41:
        /*0070*/ 	.byte	0x04, 0x36
        /*0072*/ 	.short	(.L_43 - .L_42)
.L_42:
        /*0074*/ 	.word	0x00000008
.L_43:


//--------------------- .nv.callgraph             --------------------------
	.section	.nv.callgraph,"",@"SHT_CUDA_CALLGRAPH"
	.align	4
	.sectionentsize	8
	.align		4
        /*0000*/ 	.word	0x00000000
	.align		4
        /*0004*/ 	.word	0xffffffff
	.align		4
        /*0008*/ 	.word	0x00000000
	.align		4
        /*000c*/ 	.word	0xfffffffe
	.align		4
        /*0010*/ 	.word	0x00000000
	.align		4
        /*0014*/ 	.word	0xfffffffd
	.align		4
        /*0018*/ 	.word	0x00000000
	.align		4
        /*001c*/ 	.word	0xfffffffc


//--------------------- .text._Z15deviceParallel2PiS_S_i --------------------------
	.section	.text._Z15deviceParallel2PiS_S_i,"ax",@progbits
	.align	128
        .global         _Z15deviceParallel2PiS_S_i
        .type           _Z15deviceParallel2PiS_S_i,@function
        .size           _Z15deviceParallel2PiS_S_i,(.L_x_10 - _Z15deviceParallel2PiS_S_i)
        .other          _Z15deviceParallel2PiS_S_i,@"STO_CUDA_ENTRY STV_DEFAULT"
_Z15deviceParallel2PiS_S_i:
.text._Z15deviceParallel2PiS_S_i:
[----:B------:R-:W-:Y:S08]  /*0000*/  LDC R1, c[0x0][0x37c] ;  /* 0x0000df00ff017b82 */ /* 0x000ff00000000800 */
[----:B------:R-:W0:Y:S01]  /*0010*/  LDC R0, c[0x0][0x398] ;  /* 0x0000e600ff007b82 */ /* 0x000e220000000800 */
[----:B------:R-:W1:Y:S01]  /*0020*/  S2R R17, SR_CTAID.X ;  /* 0x0000000000117919 */ /* 0x000e620000002500 */
[----:B------:R-:W2:Y:S01]  /*0030*/  LDCU.64 UR8, c[0x0][0x358] ;  /* 0x00006b00ff0877ac */ /* 0x000ea20008000a00 */
[----:B------:R-:W-:Y:S01]  /*0040*/  IMAD.MOV.U32 R15, RZ, RZ, RZ ;  /* 0x000000ffff0f7224 */ /* 0x000fe200078e00ff */
[----:B------:R-:W3:Y:S04]  /*0050*/  S2R R7, SR_TID.Y ;  /* 0x0000000000077919 */ /* 0x000ee80000002200 */
[----:B------:R-:W4:Y:S01]  /*0060*/  S2UR UR7, SR_CTAID.Y ;  /* 0x00000000000779c3 */ /* 0x000f220000002600 */
[----:B------:R-:W0:Y:S02]  /*0070*/  S2R R6, SR_TID.X ;  /* 0x0000000000067919 */ /* 0x000e240000002100 */
[----:B0-----:R-:W-:-:S13]  /*0080*/  ISETP.GE.AND P0, PT, R0, 0x1, PT ;  /* 0x000000010000780c */ /* 0x001fda0003f06270 */
[----:B-1234-:R-:W-:Y:S05]  /*0090*/  @!P0 BRA `(.L_x_0) ;  /* 0x0000000c00388947 */ /* 0x01efea0003800000 */
[----:B------:R-:W0:Y:S01]  /*00a0*/  S2UR UR6, SR_CgaCtaId ;  /* 0x00000000000679c3 */ /* 0x000e220000008800 */
[----:B------:R-:W-:Y:S01]  /*00b0*/  UMOV UR4, 0x400 ;  /* 0x0000040000047882 */ /* 0x000fe20000000000 */
[----:B------:R-:W-:Y:S01]  /*00c0*/  IMAD R2, R7, R0, RZ ;  /* 0x0000000007027224 */ /* 0x000fe200078e02ff */
[----:B------:R-:W-:Y:S01]  /*00d0*/  UIADD3 UR5, UPT, UPT, UR4, 0x40, URZ ;  /* 0x0000004004057890 */ /* 0x000fe2000fffe0ff */
[C---:B------:R-:W-:Y:S01]  /*00e0*/  IMAD R3, R0.reuse, UR7, RZ ;  /* 0x0000000700037c24 */ /* 0x040fe2000f8e02ff */
[----:B------:R-:W-:Y:S01]  /*00f0*/  ISETP.GE.U32.AND P0, PT, R0, 0x4, PT ;  /* 0x000000040000780c */ /* 0x000fe20003f06070 */
[----:B------:R-:W-:Y:S02]  /*0100*/  IMAD.SHL.U32 R4, R2, 0x4, RZ ;  /* 0x0000000402047824 */ /* 0x000fe400078e00ff */
[----:B------:R-:W-:Y:S01]  /*0110*/  IMAD R5, R17, 0x4, R6 ;  /* 0x0000000411057824 */ /* 0x000fe200078e0206 */
[----:B------:R-:W-:Y:S01]  /*0120*/  LEA R3, R3, R6, 0x2 ;  /* 0x0000000603037211 */ /* 0x000fe200078e10ff */
[----:B------:R-:W-:-:S02]  /*0130*/  IMAD.MOV.U32 R16, RZ, RZ, RZ ;  /* 0x000000ffff107224 */ /* 0x000fc400078e00ff */
[----:B------:R-:W-:Y:S01]  /*0140*/  IMAD.MOV.U32 R15, RZ, RZ, RZ ;  /* 0x000000ffff0f7224 */ /* 0x000fe200078e00ff */
[C---:B------:R-:W-:Y:S02]  /*0150*/  IADD3 R2, P1, PT, R4.reuse, R3, RZ ;  /* 0x0000000304027210 */ /* 0x040fe40007f3e0ff */
[----:B------:R-:W-:Y:S02]  /*0160*/  IADD3 R3, P2, PT, R4, R5, RZ ;  /* 0x0000000504037210 */ /* 0x000fe40007f5e0ff */
[----:B------:R-:W-:-:S03]  /*0170*/  IADD3.X R4, PT, PT, RZ, RZ, RZ, P1, !PT ;  /* 0x000000ffff047210 */ /* 0x000fc60000ffe4ff */
[----:B------:R-:W-:Y:S01]  /*0180*/  IMAD.X R5, RZ, RZ, RZ, P2 ;  /* 0x000000ffff057224 */ /* 0x000fe200010e06ff */
[----:B0-----:R-:W-:Y:S02]  /*0190*/  ULEA UR5, UR6, UR5, 0x18 ;  /* 0x0000000506057291 */ /* 0x001fe4000f8ec0ff */
[----:B------:R-:W-:-:S04]  /*01a0*/  ULEA UR4, UR6, UR4, 0x18 ;  /* 0x0000000406047291 */ /* 0x000fc8000f8ec0ff */
[----:B------:R-:W-:Y:S02]  /*01b0*/  LEA R20, R6, UR5, 0x2 ;  /* 0x0000000506147c11 */ /* 0x000fe4000f8e10ff */
[----:B------:R-:W-:-:S03]  /*01c0*/  LEA R19, R7, UR4, 0x4 ;  /* 0x0000000407137c11 */ /* 0x000fc6000f8e20ff */
[----:B------:R-:W-:Y:S01]  /*01d0*/  IMAD R18, R7, 0x10, R20 ;  /* 0x0000001007127824 */ /* 0x000fe200078e0214 */
[----:B------:R-:W-:Y:S06]  /*01e0*/  @!P0 BRA `(.L_x_1) ;  /* 0x0000000400888947 */ /* 0x000fec0003800000 */
[C---:B------:R-:W-:Y:S01]  /*01f0*/  LOP3.LUT R16, R0.reuse, 0x7ffffffc, RZ, 0xc0, !PT ;  /* 0x7ffffffc00107812 */ /* 0x040fe200078ec0ff */
[----:B------:R-:W-:Y:S02]  /*0200*/  HFMA2 R15, -RZ, RZ, 0, 0 ;  /* 0x00000000ff0f7431 */ /* 0x000fe400000001ff */
[C---:B------:R-:W-:Y:S01]  /*0210*/  IMAD R24, R0.reuse, 0xc, RZ ;  /* 0x0000000c00187824 */ /* 0x040fe200078e02ff */
[C---:B------:R-:W-:Y:S01]  /*0220*/  SHF.L.U32 R23, R0.reuse, 0x3, RZ ;  /* 0x0000000300177819 */ /* 0x040fe200000006ff */
[----:B------:R-:W-:Y:S01]  /*0230*/  IMAD.SHL.U32 R22, R0, 0x4, RZ ;  /* 0x0000000400167824 */ /* 0x000fe200078e00ff */
[----:B------:R-:W0:Y:S01]  /*0240*/  LDCU.128 UR12, c[0x0][0x380] ;  /* 0x00007000ff0c77ac */ /* 0x000e220008000c00 */
[----:B------:R-:W-:Y:S02]  /*0250*/  IMAD.MOV.U32 R21, RZ, RZ, RZ ;  /* 0x000000ffff157224 */ /* 0x000fe400078e00ff */
[----:B------:R-:W-:Y:S01]  /*0260*/  IMAD.MOV R25, RZ, RZ, -R16 ;  /* 0x000000ffff197224 */ /* 0x000fe200078e0a10 */
[----:B------:R-:W-:-:S06]  /*0270*/  UMOV UR4, URZ ;  /* 0x000000ff00047c82 */ /* 0x000fcc0008000000 */
.L_x_2:
[----:B------:R-:W-:Y:S02]  /*0280*/  IADD3 R8, P1, PT, R21, R3, RZ ;  /* 0x0000000315087210 */ /* 0x000fe40007f3e0ff */
[----:B------:R-:W-:-:S03]  /*0290*/  IADD3 R10, P0, PT, R2, UR4, RZ ;  /* 0x00000004020a7c10 */ /* 0x000fc6000ff1e0ff */
[----:B------:R-:W-:Y:S01]  /*02a0*/  IMAD.X R9, RZ, RZ, R5, P1 ;  /* 0x000000ffff097224 */ /* 0x000fe200008e0605 */
[----:B------:R-:W-:Y:S02]  /*02b0*/  IADD3.X R11, PT, PT, RZ, R4, RZ, P0, !PT ;  /* 0x00000004ff0b7210 */ /* 0x000fe400007fe4ff */
[----:B0-----:R-:W-:Y:S02]  /*02c0*/  LEA R12, P1, R8, UR14, 0x2 ;  /* 0x0000000e080c7c11 */ /* 0x001fe4000f8210ff */
[----:B------:R-:W-:Y:S02]  /*02d0*/  LEA R28, P0, R10, UR12, 0x2 ;  /* 0x0000000c0a1c7c11 */ /* 0x000fe4000f8010ff */
[----:B------:R-:W-:Y:S02]  /*02e0*/  LEA.HI.X R13, R8, UR15, R9, 0x2, P1 ;  /* 0x0000000f080d7c11 */ /* 0x000fe400088f1409 */
[----:B------:R-:W-:-:S04]  /*02f0*/  LEA.HI.X R29, R10, UR13, R11, 0x2, P0 ;  /* 0x0000000d0a1d7c11 */ /* 0x000fc800080f140b */
[----:B------:R-:W2:Y:S04]  /*0300*/  LDG.E R13, desc[UR8][R12.64] ;  /* 0x000000080c0d7981 */ /* 0x000ea8000c1e1900 */
[----:B------:R-:W3:Y:S01]  /*0310*/  LDG.E R27, desc[UR8][R28.64] ;  /* 0x000000081c1b7981 */ /* 0x000ee2000c1e1900 */
[----:B------:R-:W-:-:S05]  /*0320*/  IMAD R26, R6, 0x4, R19 ;  /* 0x00000004061a7824 */ /* 0x000fca00078e0213 */
[----:B---3--:R-:W-:Y:S04]  /*0330*/  STS [R26], R27 ;  /* 0x0000001b1a007388 */ /* 0x008fe80000000800 */
[----:B--2---:R-:W-:Y:S01]  /*0340*/  STS [R18], R13 ;  /* 0x0000000d12007388 */ /* 0x004fe20000000800 */
[----:B------:R-:W-:Y:S06]  /*0350*/  BAR.SYNC.DEFER_BLOCKING 0x0 ;  /* 0x0000000000007b1d */ /* 0x000fec0000010000 */
[----:B------:R-:W-:Y:S04]  /*0360*/  LDS R14, [R20] ;  /* 0x00000000140e7984 */ /* 0x000fe80000000800 */
[----:B------:R-:W0:Y:S02]  /*0370*/  LDS.128 R8, [R19] ;  /* 0x0000000013087984 */ /* 0x000e240000000c00 */
[----:B0-----:R-:W-:-:S02]  /*0380*/  IMAD R8, R8, R14, R15 ;  /* 0x0000000e08087224 */ /* 0x001fc400078e020f */
[----:B------:R-:W0:Y:S02]  /*0390*/  LDS R14, [R20+0x10] ;  /* 0x00001000140e7984 */ /* 0x000e240000000800 */
[----:B0-----:R-:W-:Y:S02]  /*03a0*/  IMAD R9, R14, R9, R8 ;  /* 0x000000090e097224 */ /* 0x001fe400078e0208 */
[----:B------:R-:W0:Y:S04]  /*03b0*/  LDS R14, [R20+0x20] ;  /* 0x00002000140e7984 */ /* 0x000e280000000800 */
[----:B------:R-:W1:Y:S01]  /*03c0*/  LDS R8, [R20+0x30] ;  /* 0x0000300014087984 */ /* 0x000e620000000800 */
[----:B------:R-:W-:Y:S06]  /*03d0*/  BAR.SYNC.DEFER_BLOCKING 0x0 ;  /* 0x0000000000007b1d */ /* 0x000fec0000010000 */
[----:B------:R-:W2:Y:S01]  /*03e0*/  LDG.E R27, desc[UR8][R28.64+0x10] ;  /* 0x000010081c1b7981 */ /* 0x000ea2000c1e1900 */
[----:B0-----:R-:W-:Y:S01]  /*03f0*/  IMAD R9, R14, R10, R9 ;  /* 0x0000000a0e097224 */ /* 0x001fe200078e0209 */
[----:B------:R-:W-:-:S05]  /*0400*/  IADD3 R10, P0, PT, R22, R3, RZ ;  /* 0x00000003160a7210 */ /* 0x000fca0007f1e0ff */
[----:B------:R-:W-:Y:S01]  /*0410*/  IMAD.X R13, RZ, RZ, R5, P0 ;  /* 0x000000ffff0d7224 */ /* 0x000fe200000e0605 */
[----:B------:R-:W-:-:S04]  /*0420*/  LEA R12, P0, R10, UR14, 0x2 ;  /* 0x0000000e0a0c7c11 */ /* 0x000fc8000f8010ff */
[----:B------:R-:W-:-:S06]  /*0430*/  LEA.HI.X R13, R10, UR15, R13, 0x2, P0 ;  /* 0x0000000f0a0d7c11 */ /* 0x000fcc00080f140d */
[----:B------:R-:W3:Y:S01]  /*0440*/  LDG.E R13, desc[UR8][R12.64] ;  /* 0x000000080c0d7981 */ /* 0x000ee2000c1e1900 */
[----:B-1----:R-:W-:-:S03]  /*0450*/  IMAD R15, R8, R11, R9 ;  /* 0x0000000b080f7224 */ /* 0x002fc600078e0209 */
[----:B--2---:R-:W-:Y:S04]  /*0460*/  STS [R26], R27 ;  /* 0x0000001b1a007388 */ /* 0x004fe80000000800 */
[----:B---3--:R-:W-:Y:S01]  /*0470*/  STS [R18], R13 ;  /* 0x0000000d12007388 */ /* 0x008fe20000000800 */
        /* <DEDUP_REMOVED lines=11> */
[----:B------:R-:W-:-:S04]  /*0530*/  IADD3 R10, P0, PT, R23, R3, RZ ;  /* 0x00000003170a7210 */ /* 0x000fc80007f1e0ff */
[----:B------:R-:W-:Y:S02]  /*0540*/  IADD3.X R13, PT, PT, RZ, R5, RZ, P0, !PT ;  /* 0x00000005ff0d7210 */ /* 0x000fe400007fe4ff */
        /* <DEDUP_REMOVED lines=8> */
[----:B------:R-:W0:Y:S04]  /*05d0*/  LDS.128 R8, [R19] ;  /* 0x0000000013087984 */ /* 0x000e280000000c00 */
[----:B------:R-:W-:Y:S01]  /*05e0*/  LDS R27, [R20+0x30] ;  /* 0x00003000141b7984 */ /* 0x000fe20000000800 */
[----:B0-----:R-:W-:-:S03]  /*05f0*/  IMAD R8, R8, R14, R15 ;  /* 0x0000000e08087224 */ /* 0x001fc600078e020f */
[----:B------:R-:W0:Y:S04]  /*0600*/  LDS R14, [R20+0x10] ;  /* 0x00001000140e7984 */ /* 0x000e280000000800 */
[----:B------:R-:W1:Y:S01]  /*0610*/  LDS R15, [R20+0x20] ;  /* 0x00002000140f7984 */ /* 0x000e620000000800 */
[----:B------:R-:W-:Y:S06]  /*0620*/  BAR.SYNC.DEFER_BLOCKING 0x0 ;  /* 0x0000000000007b1d */ /* 0x000fec0000010000 */
[----:B------:R-:W2:Y:S01]  /*0630*/  LDG.E R29, desc[UR8][R28.64+0x30] ;  /* 0x000030081c1d7981 */ /* 0x000ea2000c1e1900 */
[----:B0-----:R-:W-:Y:S01]  /*0640*/  IMAD R9, R14, R9, R8 ;  /* 0x000000090e097224 */ /* 0x001fe200078e0208 */
[----:B------:R-:W-:-:S03]  /*0650*/  IADD3 R14, P0, PT, R24, R3, RZ ;  /* 0x00000003180e7210 */ /* 0x000fc60007f1e0ff */
[----:B-1----:R-:W-:Y:S02]  /*0660*/  IMAD R10, R15, R10, R9 ;  /* 0x0000000a0f0a7224 */ /* 0x002fe400078e0209 */
[----:B------:R-:W-:Y:S01]  /*0670*/  IMAD.X R9, RZ, RZ, R5, P0 ;  /* 0x000000ffff097224 */ /* 0x000fe200000e0605 */
[----:B------:R-:W-:-:S04]  /*0680*/  LEA R8, P0, R14, UR14, 0x2 ;  /* 0x0000000e0e087c11 */ /* 0x000fc8000f8010ff */
[----:B------:R-:W-:-:S06]  /*0690*/  LEA.HI.X R9, R14, UR15, R9, 0x2, P0 ;  /* 0x0000000f0e097c11 */ /* 0x000fcc00080f1409 */
[----:B------:R-:W3:Y:S01]  /*06a0*/  LDG.E R9, desc[UR8][R8.64] ;  /* 0x0000000808097981 */ /* 0x000ee2000c1e1900 */
[----:B------:R-:W-:Y:S02]  /*06b0*/  IMAD R11, R27, R11, R10 ;  /* 0x0000000b1b0b7224 */ /* 0x000fe400078e020a */
[----:B------:R-:W-:-:S05]  /*06c0*/  VIADD R25, R25, 0x4 ;  /* 0x0000000419197836 */ /* 0x000fca0000000000 */
[----:B------:R-:W-:Y:S01]  /*06d0*/  ISETP.NE.AND P0, PT, R25, RZ, PT ;  /* 0x000000ff1900720c */ /* 0x000fe20003f05270 */
[----:B------:R-:W-:Y:S01]  /*06e0*/  UIADD3 UR4, UPT, UPT, UR4, 0x10, URZ ;  /* 0x0000001004047890 */ /* 0x000fe2000fffe0ff */
[C---:B------:R-:W-:Y:S01]  /*06f0*/  LEA R23, R0.reuse, R23, 0x4 ;  /* 0x0000001700177211 */ /* 0x040fe200078e20ff */
[C---:B------:R-:W-:Y:S01]  /*0700*/  IMAD R22, R0.reuse, 0x10, R22 ;  /* 0x0000001000167824 */ /* 0x040fe200078e0216 */
[C---:B------:R-:W-:Y:S01]  /*0710*/  LEA R24, R0.reuse, R24, 0x4 ;  /* 0x0000001800187211 */ /* 0x040fe200078e20ff */
[----:B------:R-:W-:Y:S01]  /*0720*/  IMAD R21, R0, 0x10, R21 ;  /* 0x0000001000157824 */ /* 0x000fe200078e0215 */
[----:B--2---:R-:W-:Y:S04]  /*0730*/  STS [R26], R29 ;  /* 0x0000001d1a007388 */ /* 0x004fe80000000800 */
[----:B---3--:R-:W-:Y:S01]  /*0740*/  STS [R18], R9 ;  /* 0x0000000912007388 */ /* 0x008fe20000000800 */
[----:B------:R-:W-:Y:S06]  /*0750*/  BAR.SYNC.DEFER_BLOCKING 0x0 ;  /* 0x0000000000007b1d */ /* 0x000fec0000010000 */
[----:B------:R-:W-:Y:S04]  /*0760*/  LDS R8, [R20] ;  /* 0x0000000014087984 */ /* 0x000fe80000000800 */
[----:B------:R-:W0:Y:S04]  /*0770*/  LDS.128 R12, [R19] ;  /* 0x00000000130c7984 */ /* 0x000e280000000c00 */
[----:B------:R-:W1:Y:S04]  /*0780*/  LDS R10, [R20+0x10] ;  /* 0x00001000140a7984 */ /* 0x000e680000000800 */
[----:B------:R-:W2:Y:S04]  /*0790*/  LDS R27, [R20+0x20] ;  /* 0x00002000141b7984 */ /* 0x000ea80000000800 */
[----:B------:R-:W3:Y:S01]  /*07a0*/  LDS R28, [R20+0x30] ;  /* 0x00003000141c7984 */ /* 0x000ee20000000800 */
[----:B0-----:R-:W-:-:S04]  /*07b0*/  IMAD R12, R12, R8, R11 ;  /* 0x000000080c0c7224 */ /* 0x001fc800078e020b */
[----:B-1----:R-:W-:-:S04]  /*07c0*/  IMAD R13, R10, R13, R12 ;  /* 0x0000000d0a0d7224 */ /* 0x002fc800078e020c */
[----:B--2---:R-:W-:-:S04]  /*07d0*/  IMAD R14, R27, R14, R13 ;  /* 0x0000000e1b0e7224 */ /* 0x004fc800078e020d */
[----:B---3--:R-:W-:Y:S01]  /*07e0*/  IMAD R15, R28, R15, R14 ;  /* 0x0000000f1c0f7224 */ /* 0x008fe200078e020e */
[----:B------:R-:W-:Y:S06]  /*07f0*/  BAR.SYNC.DEFER_BLOCKING 0x0 ;  /* 0x0000000000007b1d */ /* 0x000fec0000010000 */
[----:B------:R-:W-:Y:S05]  /*0800*/  @P0 BRA `(.L_x_2) ;  /* 0xfffffff8009c0947 */ /* 0x000fea000383ffff */
.L_x_1:
[----:B------:R-:W-:-:S04]  /*0810*/  LOP3.LUT R9, R0, 0x3, RZ, 0xc0, !PT ;  /* 0x0000000300097812 */ /* 0x000fc800078ec0ff */
[----:B------:R-:W-:-:S13]  /*0820*/  ISETP.NE.AND P0, PT, R9, RZ, PT ;  /* 0x000000ff0900720c */ /* 0x000fda0003f05270 */
[----:B------:R-:W-:Y:S05]  /*0830*/  @!P0 BRA `(.L_x_0) ;  /* 0x0000000400508947 */ /* 0x000fea0003800000 */
[----:B------:R-:W-:Y:S01]  /*0840*/  ISETP.NE.AND P1, PT, R9, 0x1, PT ;  /* 0x000000010900780c */ /* 0x000fe20003f25270 */
[----:B------:R-:W-:Y:S01]  /*0850*/  IMAD R21, R6, 0x4, R19 ;  /* 0x0000000406157824 */ /* 0x000fe200078e0213 */
[----:B------:R-:W-:-:S04]  /*0860*/  LOP3.LUT R8, R0, 0x1, RZ, 0xc0, !PT ;  /* 0x0000000100087812 */ /* 0x000fc800078ec0ff */
[----:B------:R-:W-:-:S07]  /*0870*/  ISETP.NE.U32.AND P0, PT, R8, 0x1, PT ;  /* 0x000000010800780c */ /* 0x000fce0003f05070 */
[----:B------:R-:W-:Y:S06]  /*0880*/  @!P1 BRA `(.L_x_3) ;  /* 0x0000000000d09947 */ /* 0x000fec0003800000 */
[----:B------:R-:W0:Y:S01]  /*0890*/  LDCU.128 UR12, c[0x0][0x380] ;  /* 0x00007000ff0c77ac */ /* 0x000e220008000c00 */
[----:B------:R-:W-:-:S04]  /*08a0*/  IMAD.SHL.U32 R13, R16, 0x4, RZ ;  /* 0x00000004100d7824 */ /* 0x000fc800078e00ff */
[C---:B------:R-:W-:Y:S01]  /*08b0*/  IMAD R12, R13.reuse, R0, RZ ;  /* 0x000000000d0c7224 */ /* 0x040fe200078e02ff */
[----:B------:R-:W-:-:S04]  /*08c0*/  IADD3 R11, P2, PT, R13, R2, RZ ;  /* 0x000000020d0b7210 */ /* 0x000fc80007f5e0ff */
[----:B------:R-:W-:Y:S02]  /*08d0*/  IADD3 R9, P1, PT, R12, R3, RZ ;  /* 0x000000030c097210 */ /* 0x000fe40007f3e0ff */
[----:B------:R-:W-:-:S03]  /*08e0*/  IADD3.X R22, PT, PT, RZ, R4, RZ, P2, !PT ;  /* 0x00000004ff167210 */ /* 0x000fc600017fe4ff */
[----:B------:R-:W-:Y:S01]  /*08f0*/  IMAD.X R14, RZ, RZ, R5, P1 ;  /* 0x000000ffff0e7224 */ /* 0x000fe200008e0605 */
[----:B0-----:R-:W-:Y:S02]  /*0900*/  LEA R10, P2, R11, UR12, 0x2 ;  /* 0x0000000c0b0a7c11 */ /* 0x001fe4000f8410ff */
[----:B------:R-:W-:Y:S02]  /*0910*/  LEA R8, P1, R9, UR14, 0x2 ;  /* 0x0000000e09087c11 */ /* 0x000fe4000f8210ff */
[----:B------:R-:W-:Y:S02]  /*0920*/  LEA.HI.X R11, R11, UR13, R22, 0x2, P2 ;  /* 0x0000000d0b0b7c11 */ /* 0x000fe400090f1416 */
[----:B------:R-:W-:-:S03]  /*0930*/  LEA.HI.X R9, R9, UR15, R14, 0x2, P1 ;  /* 0x0000000f09097c11 */ /* 0x000fc600088f140e */
[----:B------:R-:W2:Y:S04]  /*0940*/  LDG.E R14, desc[UR8][R10.64] ;  /* 0x000000080a0e7981 */ /* 0x000ea8000c1e1900 */
[----:B------:R-:W3:Y:S01]  /*0950*/  LDG.E R29, desc[UR8][R8.64] ;  /* 0x00000008081d7981 */ /* 0x000ee2000c1e1900 */
[----:B------:R-:W-:Y:S02]  /*0960*/  VIADD R13, R13, 0x4 ;  /* 0x000000040d0d7836 */ /* 0x000fe40000000000 */
[----:B------:R-:W-:-:S03]  /*0970*/  IMAD R12, R0, 0x4, R12 ;  /* 0x00000004000c7824 */ /* 0x000fc600078e020c */
[----:B------:R-:W-:-:S04]  /*0980*/  IADD3 R13, P1, PT, R13, R2, RZ ;  /* 0x000000020d0d7210 */ /* 0x000fc80007f3e0ff */
[----:B------:R-:W-:Y:S02]  /*0990*/  LEA R24, P2, R13, UR12, 0x2 ;  /* 0x0000000c0d187c11 */ /* 0x000fe4000f8410ff */
[----:B------:R-:W-:-:S04]  /*09a0*/  IADD3.X R22, PT, PT, RZ, R4, RZ, P1, !PT ;  /* 0x00000004ff167210 */ /* 0x000fc80000ffe4ff */
[----:B------:R-:W-:Y:S02]  /*09b0*/  LEA.HI.X R25, R13, UR13, R22, 0x2, P2 ;  /* 0x0000000d0d197c11 */ /* 0x000fe400090f1416 */
[----:B------:R-:W-:-:S04]  /*09c0*/  IADD3 R13, P1, PT, R12, R3, RZ ;  /* 0x000000030c0d7210 */ /* 0x000fc80007f3e0ff */
[----:B------:R-:W-:Y:S01]  /*09d0*/  LEA R22, P2, R13, UR14, 0x2 ;  /* 0x0000000e0d167c11 */ /* 0x000fe2000f8410ff */
[----:B--2---:R0:W-:Y:S04]  /*09e0*/  STS [R21], R14 ;  /* 0x0000000e15007388 */ /* 0x0041e80000000800 */
[----:B---3--:R-:W-:Y:S01]  /*09f0*/  STS [R18], R29 ;  /* 0x0000001d12007388 */ /* 0x008fe20000000800 */
[----:B------:R-:W-:Y:S01]  /*0a00*/  BAR.SYNC.DEFER_BLOCKING 0x0 ;  /* 0x0000000000007b1d */ /* 0x000fe20000010000 */
[----:B0-----:R-:W-:-:S05]  /*0a10*/  IMAD.X R14, RZ, RZ, R5, P1 ;  /* 0x000000ffff0e7224 */ /* 0x001fca00008e0605 */
[----:B------:R-:W-:Y:S04]  /*0a20*/  LDS R12, [R20] ;  /* 0x00000000140c7984 */ /* 0x000fe80000000800 */
[----:B------:R-:W-:Y:S04]  /*0a30*/  LDS R28, [R20+0x10] ;  /* 0x00001000141c7984 */ /* 0x000fe80000000800 */
[----:B------:R-:W-:Y:S04]  /*0a40*/  LDS R27, [R20+0x20] ;  /* 0x00002000141b7984 */ /* 0x000fe80000000800 */
[----:B------:R-:W-:Y:S04]  /*0a50*/  LDS R26, [R20+0x30] ;  /* 0x00003000141a7984 */ /* 0x000fe80000000800 */
[----:B------:R-:W0:Y:S01]  /*0a60*/  LDS.128 R8, [R19] ;  /* 0x0000000013087984 */ /* 0x000e220000000c00 */
[----:B------:R-:W-:Y:S01]  /*0a70*/  BAR.SYNC.DEFER_BLOCKING 0x0 ;  /* 0x0000000000007b1d */ /* 0x000fe20000010000 */
[----:B------:R-:W-:-:S05]  /*0a80*/  LEA.HI.X R23, R13, UR15, R14, 0x2, P2 ;  /* 0x0000000f0d177c11 */ /* 0x000fca00090f140e */
[----:B------:R-:W2:Y:S04]  /*0a90*/  LDG.E R24, desc[UR8][R24.64] ;  /* 0x0000000818187981 */ /* 0x000ea8000c1e1900 */
[----:B------:R-:W3:Y:S01]  /*0aa0*/  LDG.E R23, desc[UR8][R22.64] ;  /* 0x0000000816177981 */ /* 0x000ee2000c1e1900 */
[----:B------:R-:W-:Y:S01]  /*0ab0*/  IADD3 R16, PT, PT, R16, 0x2, RZ ;  /* 0x0000000210107810 */ /* 0x000fe20007ffe0ff */
[----:B0-----:R-:W-:-:S04]  /*0ac0*/  IMAD R8, R8, R12, R15 ;  /* 0x0000000c08087224 */ /* 0x001fc800078e020f */
[----:B------:R-:W-:-:S04]  /*0ad0*/  IMAD R28, R28, R9, R8 ;  /* 0x000000091c1c7224 */ /* 0x000fc800078e0208 */
[----:B------:R-:W-:-:S04]  /*0ae0*/  IMAD R10, R27, R10, R28 ;  /* 0x0000000a1b0a7224 */ /* 0x000fc800078e021c */
[----:B------:R-:W-:Y:S01]  /*0af0*/  IMAD R10, R26, R11, R10 ;  /* 0x0000000b1a0a7224 */ /* 0x000fe200078e020a */
        /* <DEDUP_REMOVED lines=13> */
.L_x_3:
[----:B------:R-:W-:Y:S05]  /*0bd0*/  @P0 BRA `(.L_x_0) ;  /* 0x0000000000680947 */ /* 0x000fea0003800000 */
[----:B------:R-:W0:Y:S01]  /*0be0*/  LDCU.128 UR12, c[0x0][0x380] ;  /* 0x00007000ff0c77ac */ /* 0x000e220008000c00 */
[----:B------:R-:W-:-:S04]  /*0bf0*/  IMAD.SHL.U32 R9, R16, 0x4, RZ ;  /* 0x0000000410097824 */ /* 0x000fc800078e00ff */
[C---:B------:R-:W-:Y:S01]  /*0c00*/  IMAD R8, R9.reuse, R0, RZ ;  /* 0x0000000009087224 */ /* 0x040fe200078e02ff */
[----:B------:R-:W-:-:S04]  /*0c10*/  IADD3 R9, P2, PT, R9, R2, RZ ;  /* 0x0000000209097210 */ /* 0x000fc80007f5e0ff */
[----:B------:R-:W-:Y:S01]  /*0c20*/  IADD3 R8, P1, PT, R8, R3, RZ ;  /* 0x0000000308087210 */ /* 0x000fe20007f3e0ff */
[----:B------:R-:W-:-:S03]  /*0c30*/  IMAD.X R10, RZ, RZ, R4, P2 ;  /* 0x000000ffff0a7224 */ /* 0x000fc600010e0604 */
[----:B------:R-:W-:Y:S02]  /*0c40*/  IADD3.X R5, PT, PT, RZ, R5, RZ, P1, !PT ;  /* 0x00000005ff057210 */ /* 0x000fe40000ffe4ff */
[C---:B0-----:R-:W-:Y:S02]  /*0c50*/  LEA R2, P0, R9.reuse, UR12, 0x2 ;  /* 0x0000000c09027c11 */ /* 0x041fe4000f8010ff */
[C---:B------:R-:W-:Y:S02]  /*0c60*/  LEA R4, P2, R8.reuse, UR14, 0x2 ;  /* 0x0000000e08047c11 */ /* 0x040fe4000f8410ff */
[----:B------:R-:W-:Y:S02]  /*0c70*/  LEA.HI.X R3, R9, UR13, R10, 0x2, P0 ;  /* 0x0000000d09037c11 */ /* 0x000fe400080f140a */
[----:B------:R-:W-:-:S03]  /*0c80*/  LEA.HI.X R5, R8, UR15, R5, 0x2, P2 ;  /* 0x0000000f08057c11 */ /* 0x000fc600090f1405 */
[----:B------:R-:W2:Y:S04]  /*0c90*/  LDG.E R2, desc[UR8][R2.64] ;  /* 0x0000000802027981 */ /* 0x000ea8000c1e1900 */
[----:B------:R-:W3:Y:S04]  /*0ca0*/  LDG.E R5, desc[UR8][R4.64] ;  /* 0x0000000804057981 */ /* 0x000ee8000c1e1900 */
        /* <DEDUP_REMOVED lines=13> */
.L_x_0:
[----:B------:R-:W0:Y:S01]  /*0d80*/  LDCU.64 UR4, c[0x0][0x390] ;  /* 0x00007200ff0477ac */ /* 0x000e220008000a00 */
[----:B------:R-:W-:Y:S02]  /*0d90*/  IMAD R2, R0, UR7, RZ ;  /* 0x0000000700027c24 */ /* 0x000fe4000f8e02ff */
[----:B------:R-:W-:Y:S02]  /*0da0*/  IMAD R7, R7, R0, RZ ;  /* 0x0000000007077224 */ /* 0x000fe400078e02ff */
[----:B------:R-:W-:Y:S02]  /*0db0*/  IMAD R4, R17, 0x4, R6 ;  /* 0x0000000411047824 */ /* 0x000fe400078e0206 */
[----:B------:R-:W-:Y:S01]  /*0dc0*/  IMAD.SHL.U32 R0, R2, 0x4, RZ ;  /* 0x0000000402007824 */ /* 0x000fe200078e00ff */
[----:B------:R-:W-:-:S04]  /*0dd0*/  SHF.L.U32 R7, R7, 0x2, RZ ;  /* 0x0000000207077819 */ /* 0x000fc800000006ff */
[--C-:B------:R-:W-:Y:S02]  /*0de0*/  IADD3 R4, P0, P1, R7, R4, R0.reuse ;  /* 0x0000000407047210 */ /* 0x100fe4000791e000 */
[----:B------:R-:W-:Y:S02]  /*0df0*/  SHF.R.S32.HI R0, RZ, 0x1f, R0 ;  /* 0x0000001fff007819 */ /* 0x000fe40000011400 */
[----:B------:R-:W-:-:S04]  /*0e00*/  SHF.R.S32.HI R3, RZ, 0x1f, R7 ;  /* 0x0000001fff037819 */ /* 0x000fc80000011407 */
[----:B------:R-:W-:Y:S02]  /*0e10*/  IADD3.X R3, PT, PT, R3, RZ, R0, P0, P1 ;  /* 0x000000ff03037210 */ /* 0x000fe400007e2400 */
[----:B0-----:R-:W-:-:S04]  /*0e20*/  LEA R2, P0, R4, UR4, 0x2 ;  /* 0x0000000404027c11 */ /* 0x001fc8000f8010ff */
[----:B------:R-:W-:-:S05]  /*0e30*/  LEA.HI.X R3, R4, UR5, R3, 0x2, P0 ;  /* 0x0000000504037c11 */ /* 0x000fca00080f1403 */
[----:B------:R-:W-:Y:S01]  /*0e40*/  STG.E desc[UR8][R2.64], R15 ;  /* 0x0000000f02007986 */ /* 0x000fe2000c101908 */
[----:B------:R-:W-:Y:S05]  /*0e50*/  EXIT ;  /* 0x000000000000794d */ /* 0x000fea0003800000 */
.L_x_4:
[----:B------:R-:W-:-:S00]  /*0e60*/  BRA `(.L_x_4) ;  /* 0xfffffffc00fc7947 */ /* 0x000fc0000383ffff */
[----:B------:R-:W-:-:S00]  /*0e70*/  NOP ;  /* 0x0000000000007918 */ /* 0x000fc00000000000 */
        /* <DEDUP_REMOVED lines=8> */
.L_x_10:


//--------------------- .text._Z15deviceParallel1PiS_S_i --------------------------
	.section	.text._Z15deviceParallel1PiS_S_i,"ax",@progbits
	.align	128
        .global         _Z15deviceParallel1PiS_S_i
        .type           _Z15deviceParallel1PiS_S_i,@function
        .size           _Z15deviceParallel1PiS_S_i,(.L_x_11 - _Z15deviceParallel1PiS_S_i)
        .other          _Z15deviceParallel1PiS_S_i,@"STO_CUDA_ENTRY STV_DEFAULT"
_Z15deviceParallel1PiS_S_i:
.text._Z15deviceParallel1PiS_S_i:
[----:B------:R-:W-:Y:S08]  /*0000*/  LDC R1, c[0x0][0x37c] ;  /* 0x0000df00ff017b82 */ /* 0x000ff00000000800 */
[----:B------:R-:W0:Y:S01]  /*0010*/  LDC R14, c[0x0][0x398] ;  /* 0x0000e600ff0e7b82 */ /* 0x000e220000000800 */
[----:B------:R-:W1:Y:S01]  /*0020*/  S2R R0, SR_TID.Y ;  /* 0x0000000000007919 */ /* 0x000e620000002200 */
[----:B------:R-:W2:Y:S01]  /*0030*/  LDCU.64 UR4, c[0x0][0x358] ;  /* 0x00006b00ff0477ac */ /* 0x000ea20008000a00 */
[----:B------:R-:W-:Y:S01]  /*0040*/  HFMA2 R27, -RZ, RZ, 0, 0 ;  /* 0x00000000ff1b7431 */ /* 0x000fe200000001ff */
[----:B------:R-:W3:Y:S04]  /*0050*/  S2R R3, SR_TID.X ;  /* 0x0000000000037919 */ /* 0x000ee80000002100 */
[----:B------:R-:W1:Y:S08]  /*0060*/  LDC R15, c[0x0][0x364] ;  /* 0x0000d900ff0f7b82 */ /* 0x000e700000000800 */
[----:B------:R-:W1:Y:S08]  /*0070*/  S2UR UR6, SR_CTAID.Y ;  /* 0x00000000000679c3 */ /* 0x000e700000002600 */
[----:B------:R-:W3:Y:S01]  /*0080*/  S2UR UR7, SR_CTAID.X ;  /* 0x00000000000779c3 */ /* 0x000ee20000002500 */
[----:B0-----:R-:W-:-:S07]  /*0090*/  ISETP.GE.AND P0, PT, R14, 0x1, PT ;  /* 0x000000010e00780c */ /* 0x001fce0003f06270 */
[----:B------:R-:W3:Y:S01]  /*00a0*/  LDC R16, c[0x0][0x360] ;  /* 0x0000d800ff107b82 */ /* 0x000ee20000000800 */
[----:B-1----:R-:W-:Y:S02]  /*00b0*/  IMAD R15, R15, UR6, R0 ;  /* 0x000000060f0f7c24 */ /* 0x002fe4000f8e0200 */
[----:B---3--:R-:W-:-:S03]  /*00c0*/  IMAD R16, R16, UR7, R3 ;  /* 0x0000000710107c24 */ /* 0x008fc6000f8e0203 */
[----:B--2---:R-:W-:Y:S05]  /*00d0*/  @!P0 BRA `(.L_x_5) ;  /* 0x0000000400708947 */ /* 0x004fea0003800000 */
[----:B------:R-:W-:Y:S01]  /*00e0*/  SHF.L.U32 R19, R14, 0x2, RZ ;  /* 0x000000020e137819 */ /* 0x000fe200000006ff */
[----:B------:R-:W-:Y:S01]  /*00f0*/  IMAD R22, R15, R14, RZ ;  /* 0x0000000e0f167224 */ /* 0x000fe200078e02ff */
[----:B------:R-:W-:Y:S02]  /*0100*/  MOV R21, RZ ;  /* 0x000000ff00157202 */ /* 0x000fe40000000f00 */
[C---:B------:R-:W-:Y:S02]  /*0110*/  ISETP.GE.AND P1, PT, R19.reuse, 0x8, PT ;  /* 0x000000081300780c */ /* 0x040fe40003f26270 */
[----:B------:R-:W-:Y:S02]  /*0120*/  VIMNMX R18, PT, PT, R19, 0x1, !PT ;  /* 0x0000000113127848 */ /* 0x000fe40007fe0100 */
[----:B------:R-:W-:Y:S02]  /*0130*/  MOV R27, RZ ;  /* 0x000000ff001b7202 */ /* 0x000fe40000000f00 */
[----:B------:R-:W-:-:S02]  /*0140*/  LOP3.LUT R20, R18, 0x5, RZ, 0xc0, !PT ;  /* 0x0000000512147812 */ /* 0x000fc400078ec0ff */
[----:B------:R-:W-:Y:S02]  /*0150*/  SHF.L.U32 R22, R22, 0x2, RZ ;  /* 0x0000000216167819 */ /* 0x000fe400000006ff */
[----:B------:R-:W-:-:S03]  /*0160*/  ISETP.NE.AND P0, PT, R20, RZ, PT ;  /* 0x000000ff1400720c */ /* 0x000fc60003f05270 */
[----:B------:R-:W-:Y:S10]  /*0170*/  @!P1 BRA `(.L_x_6) ;  /* 0x0000000000b49947 */ /* 0x000ff40003800000 */
[----:B------:R-:W-:Y:S02]  /*0180*/  LOP3.LUT R21, R18, 0x7ffffff8, RZ, 0xc0, !PT ;  /* 0x7ffffff812157812 */ /* 0x000fe400078ec0ff */
[----:B------:R-:W-:Y:S02]  /*0190*/  MOV R27, RZ ;  /* 0x000000ff001b7202 */ /* 0x000fe40000000f00 */
[----:B------:R-:W-:Y:S02]  /*01a0*/  MOV R17, R16 ;  /* 0x0000001000117202 */ /* 0x000fe40000000f00 */
[----:B------:R-:W-:Y:S02]  /*01b0*/  MOV R24, R22 ;  /* 0x0000001600187202 */ /* 0x000fe40000000f00 */
[----:B------:R-:W-:-:S07]  /*01c0*/  IADD3 R23, PT, PT, -R21, RZ, RZ ;  /* 0x000000ff15177210 */ /* 0x000fce0007ffe1ff */
.L_x_7:
[----:B------:R-:W0:Y:S08]  /*01d0*/  LDC.64 R2, c[0x0][0x380] ;  /* 0x0000e000ff027b82 */ /* 0x000e300000000a00 */
[----:B------:R-:W1:Y:S01]  /*01e0*/  LDC.64 R8, c[0x0][0x388] ;  /* 0x0000e200ff087b82 */ /* 0x000e620000000a00 */
[----:B0-----:R-:W-:-:S05]  /*01f0*/  IMAD.WIDE R2, R24, 0x4, R2 ;  /* 0x0000000418027825 */ /* 0x001fca00078e0202 */
[----:B------:R-:W2:Y:S01]  /*0200*/  LDG.E R28, desc[UR4][R2.64] ;  /* 0x00000004021c7981 */ /* 0x000ea2000c1e1900 */
[----:B-1----:R-:W-:-:S03]  /*0210*/  IMAD.WIDE R8, R17, 0x4, R8 ;  /* 0x0000000411087825 */ /* 0x002fc600078e0208 */
[----:B------:R-:W3:Y:S04]  /*0220*/  LDG.E R25, desc[UR4][R2.64+0x4] ;  /* 0x0000040402197981 */ /* 0x000ee8000c1e1900 */
[----:B------:R0:W2:Y:S01]  /*0230*/  LDG.E R29, desc[UR4][R8.64] ;  /* 0x00000004081d7981 */ /* 0x0000a2000c1e1900 */
[----:B------:R-:W-:-:S03]  /*0240*/  IMAD.WIDE.U32 R12, R19, 0x4, R8 ;  /* 0x00000004130c7825 */ /* 0x000fc600078e0008 */
[----:B------:R-:W4:Y:S04]  /*0250*/  LDG.E R0, desc[UR4][R2.64+0x8] ;  /* 0x0000080402007981 */ /* 0x000f28000c1e1900 */
[----:B------:R1:W3:Y:S01]  /*0260*/  LDG.E R26, desc[UR4][R12.64] ;  /* 0x000000040c1a7981 */ /* 0x0002e2000c1e1900 */
[----:B------:R-:W-:-:S04]  /*0270*/  IMAD.WIDE.U32 R10, R19, 0x4, R12 ;  /* 0x00000004130a7825 */ /* 0x000fc800078e000c */
[C---:B------:R-:W-:Y:S02]  /*0280*/  IMAD.WIDE.U32 R6, R19.reuse, 0x4, R10 ;  /* 0x0000000413067825 */ /* 0x040fe400078e000a */
[----:B------:R-:W4:Y:S02]  /*0290*/  LDG.E R11, desc[UR4][R10.64] ;  /* 0x000000040a0b7981 */ /* 0x000f24000c1e1900 */
[----:B------:R-:W-:-:S04]  /*02a0*/  IMAD.WIDE.U32 R4, R19, 0x4, R6 ;  /* 0x0000000413047825 */ /* 0x000fc800078e0006 */
[C---:B0-----:R-:W-:Y:S01]  /*02b0*/  IMAD.WIDE.U32 R8, R19.reuse, 0x4, R4 ;  /* 0x0000000413087825 */ /* 0x041fe200078e0004 */
[----:B------:R0:W5:Y:S04]  /*02c0*/  LDG.E R10, desc[UR4][R6.64] ;  /* 0x00000004060a7981 */ /* 0x000168000c1e1900 */
[----:B------:R-:W5:Y:S01]  /*02d0*/  LDG.E R4, desc[UR4][R4.64] ;  /* 0x0000000404047981 */ /* 0x000f62000c1e1900 */
[----:B-1----:R-:W-:-:S03]  /*02e0*/  IMAD.WIDE.U32 R12, R19, 0x4, R8 ;  /* 0x00000004130c7825 */ /* 0x002fc600078e0008 */
[----:B------:R-:W5:Y:S01]  /*02f0*/  LDG.E R9, desc[UR4][R8.64] ;  /* 0x0000000408097981 */ /* 0x000f62000c1e1900 */
[----:B0-----:R-:W-:-:S03]  /*0300*/  IMAD.WIDE.U32 R6, R19, 0x4, R12 ;  /* 0x0000000413067825 */ /* 0x001fc600078e000c */
[----:B------:R-:W5:Y:S04]  /*0310*/  LDG.E R5, desc[UR4][R2.64+0x18] ;  /* 0x0000180402057981 */ /* 0x000f68000c1e1900 */
[----:B------:R-:W5:Y:S04]  /*0320*/  LDG.E R8, desc[UR4][R2.64+0x1c] ;  /* 0x00001c0402087981 */ /* 0x000f68000c1e1900 */
[----:B------:R-:W5:Y:S01]  /*0330*/  LDG.E R6, desc[UR4][R6.64] ;  /* 0x0000000406067981 */ /* 0x000f62000c1e1900 */
[----:B--2---:R-:W-:-:S03]  /*0340*/  IMAD R28, R28, R29, R27 ;  /* 0x0000001d1c1c7224 */ /* 0x004fc600078e021b */
[----:B------:R-:W5:Y:S04]  /*0350*/  LDG.E R27, desc[UR4][R2.64+0xc] ;  /* 0x00000c04021b7981 */ /* 0x000f68000c1e1900 */
[----:B------:R-:W2:Y:S01]  /*0360*/  LDG.E R29, desc[UR4][R2.64+0x10] ;  /* 0x00001004021d7981 */ /* 0x000ea2000c1e1900 */
[----:B---3--:R-:W-:-:S03]  /*0370*/  IMAD R25, R25, R26, R28 ;  /* 0x0000001a19197224 */ /* 0x008fc600078e021c */
[----:B------:R-:W3:Y:S04]  /*0380*/  LDG.E R28, desc[UR4][R2.64+0x14] ;  /* 0x00001404021c7981 */ /* 0x000ee8000c1e1900 */
[----:B------:R-:W3:Y:S01]  /*0390*/  LDG.E R26, desc[UR4][R12.64] ;  /* 0x000000040c1a7981 */ /* 0x000ee2000c1e1900 */
[----:B------:R-:W-:Y:S01]  /*03a0*/  IADD3 R23, PT, PT, R23, 0x8, RZ ;  /* 0x0000000817177810 */ /* 0x000fe20007ffe0ff */
[----:B----4-:R-:W-:-:S03]  /*03b0*/  IMAD R0, R0, R11, R25 ;  /* 0x0000000b00007224 */ /* 0x010fc600078e0219 */
[----:B------:R-:W-:Y:S02]  /*03c0*/  ISETP.NE.AND P1, PT, R23, RZ, PT ;  /* 0x000000ff1700720c */ /* 0x000fe40003f25270 */
[----:B------:R-:W-:Y:S02]  /*03d0*/  IADD3 R24, PT, PT, R24, 0x8, RZ ;  /* 0x0000000818187810 */ /* 0x000fe40007ffe0ff */
[----:B------:R-:W-:Y:S01]  /*03e0*/  LEA R17, R14, R17, 0x5 ;  /* 0x000000110e117211 */ /* 0x000fe200078e28ff */
[----:B-----5:R-:W-:-:S04]  /*03f0*/  IMAD R0, R27, R10, R0 ;  /* 0x0000000a1b007224 */ /* 0x020fc800078e0200 */
[----:B--2---:R-:W-:-:S04]  /*0400*/  IMAD R0, R29, R4, R0 ;  /* 0x000000041d007224 */ /* 0x004fc800078e0200 */
[----:B---3--:R-:W-:-:S04]  /*0410*/  IMAD R0, R28, R9, R0 ;  /* 0x000000091c007224 */ /* 0x008fc800078e0200 */
[----:B------:R-:W-:-:S04]  /*0420*/  IMAD R5, R5, R26, R0 ;  /* 0x0000001a05057224 */ /* 0x000fc800078e0200 */
[----:B------:R-:W-:Y:S01]  /*0430*/  IMAD R27, R8, R6, R5 ;  /* 0x00000006081b7224 */ /* 0x000fe200078e0205 */
[----:B------:R-:W-:Y:S06]  /*0440*/  @P1 BRA `(.L_x_7) ;  /* 0xfffffffc00601947 */ /* 0x000fec000383ffff */
.L_x_6:
[----:B------:R-:W-:Y:S05]  /*0450*/  @!P0 BRA `(.L_x_5) ;  /* 0x0000000000908947 */ /* 0x000fea0003800000 */
[----:B------:R-:W-:Y:S02]  /*0460*/  ISETP.GE.U32.AND P0, PT, R20, 0x4, PT ;  /* 0x000000041400780c */ /* 0x000fe40003f06070 */
[----:B------:R-:W-:-:S04]  /*0470*/  LOP3.LUT R18, R18, 0x1, RZ, 0xc0, !PT ;  /* 0x0000000112127812 */ /* 0x000fc800078ec0ff */
[----:B------:R-:W-:-:S07]  /*0480*/  ISETP.NE.U32.AND P1, PT, R18, 0x1, PT ;  /* 0x000000011200780c */ /* 0x000fce0003f25070 */
[----:B------:R-:W-:Y:S06]  /*0490*/  @!P0 BRA `(.L_x_8) ;  /* 0x0000000000588947 */ /* 0x000fec0003800000 */
[----:B------:R-:W0:Y:S01]  /*04a0*/  LDC.64 R8, c[0x0][0x388] ;  /* 0x0000e200ff087b82 */ /* 0x000e220000000a00 */
[-C--:B------:R-:W-:Y:S01]  /*04b0*/  IMAD R7, R19, R21.reuse, R16 ;  /* 0x0000001513077224 */ /* 0x080fe200078e0210 */
[----:B------:R-:W-:-:S06]  /*04c0*/  IADD3 R5, PT, PT, R22, R21, RZ ;  /* 0x0000001516057210 */ /* 0x000fcc0007ffe0ff */
[----:B------:R-:W1:Y:S01]  /*04d0*/  LDC.64 R2, c[0x0][0x380] ;  /* 0x0000e000ff027b82 */ /* 0x000e620000000a00 */
[----:B0-----:R-:W-:-:S04]  /*04e0*/  IMAD.WIDE R8, R7, 0x4, R8 ;  /* 0x0000000407087825 */ /* 0x001fc800078e0208 */
[----:B------:R-:W-:Y:S02]  /*04f0*/  IMAD.WIDE R10, R19, 0x4, R8 ;  /* 0x00000004130a7825 */ /* 0x000fe400078e0208 */
[----:B------:R-:W2:Y:S02]  /*0500*/  LDG.E R8, desc[UR4][R8.64] ;  /* 0x0000000408087981 */ /* 0x000ea4000c1e1900 */
[----:B-1----:R-:W-:-:S04]  /*0510*/  IMAD.WIDE R2, R5, 0x4, R2 ;  /* 0x0000000405027825 */ /* 0x002fc800078e0202 */
[C---:B------:R-:W-:Y:S01]  /*0520*/  IMAD.WIDE R4, R19.reuse, 0x4, R10 ;  /* 0x0000000413047825 */ /* 0x040fe200078e020a */
[----:B------:R-:W2:Y:S04]  /*0530*/  LDG.E R0, desc[UR4][R2.64] ;  /* 0x0000000402007981 */ /* 0x000ea8000c1e1900 */
[----:B------:R-:W3:Y:S01]  /*0540*/  LDG.E R10, desc[UR4][R10.64] ;  /* 0x000000040a0a7981 */ /* 0x000ee2000c1e1900 */
[----:B------:R-:W-:-:S03]  /*0550*/  IMAD.WIDE R6, R19, 0x4, R4 ;  /* 0x0000000413067825 */ /* 0x000fc600078e0204 */
[----:B------:R-:W3:Y:S04]  /*0560*/  LDG.E R13, desc[UR4][R2.64+0x4] ;  /* 0x00000404020d7981 */ /* 0x000ee8000c1e1900 */
[----:B------:R-:W4:Y:S04]  /*0570*/  LDG.E R12, desc[UR4][R4.64] ;  /* 0x00000004040c7981 */ /* 0x000f28000c1e1900 */
[----:B------:R-:W4:Y:S04]  /*0580*/  LDG.E R17, desc[UR4][R2.64+0x8] ;  /* 0x0000080402117981 */ /* 0x000f28000c1e1900 */
[----:B------:R-:W5:Y:S04]  /*0590*/  LDG.E R23, desc[UR4][R2.64+0xc] ;  /* 0x00000c0402177981 */ /* 0x000f68000c1e1900 */
[----:B------:R-:W5:Y:S01]  /*05a0*/  LDG.E R6, desc[UR4][R6.64] ;  /* 0x0000000406067981 */ /* 0x000f62000c1e1900 */
[----:B------:R-:W-:Y:S01]  /*05b0*/  IADD3 R21, PT, PT, R21, 0x4, RZ ;  /* 0x0000000415157810 */ /* 0x000fe20007ffe0ff */
[----:B--2---:R-:W-:-:S04]  /*05c0*/  IMAD R0, R0, R8, R27 ;  /* 0x0000000800007224 */ /* 0x004fc800078e021b */
[----:B---3--:R-:W-:-:S04]  /*05d0*/  IMAD R0, R13, R10, R0 ;  /* 0x0000000a0d007224 */ /* 0x008fc800078e0200 */
[----:B----4-:R-:W-:-:S04]  /*05e0*/  IMAD R0, R17, R12, R0 ;  /* 0x0000000c11007224 */ /* 0x010fc800078e0200 */
[----:B-----5:R-:W-:-:S07]  /*05f0*/  IMAD R27, R23, R6, R0 ;  /* 0x00000006171b7224 */ /* 0x020fce00078e0200 */
.L_x_8:
[----:B------:R-:W-:Y:S05]  /*0600*/  @P1 BRA `(.L_x_5) ;  /* 0x0000000000241947 */ /* 0x000fea0003800000 */
[----:B------:R-:W0:Y:S01]  /*0610*/  LDC.64 R2, c[0x0][0x380] ;  /* 0x0000e000ff027b82 */ /* 0x000e220000000a00 */
[-C--:B------:R-:W-:Y:S01]  /*0620*/  IADD3 R7, PT, PT, R22, R21.reuse, RZ ;  /* 0x0000001516077210 */ /* 0x080fe20007ffe0ff */
[----:B------:R-:W-:-:S06]  /*0630*/  IMAD R19, R19, R21, R16 ;  /* 0x0000001513137224 */ /* 0x000fcc00078e0210 */
[----:B------:R-:W1:Y:S01]  /*0640*/  LDC.64 R4, c[0x0][0x388] ;  /* 0x0000e200ff047b82 */ /* 0x000e620000000a00 */
[----:B0-----:R-:W-:-:S06]  /*0650*/  IMAD.WIDE R2, R7, 0x4, R2 ;  /* 0x0000000407027825 */ /* 0x001fcc00078e0202 */
[----:B------:R-:W2:Y:S01]  /*0660*/  LDG.E R2, desc[UR4][R2.64] ;  /* 0x0000000402027981 */ /* 0x000ea2000c1e1900 */
[----:B-1----:R-:W-:-:S06]  /*0670*/  IMAD.WIDE R4, R19, 0x4, R4 ;  /* 0x0000000413047825 */ /* 0x002fcc00078e0204 */
[----:B------:R-:W2:Y:S02]  /*0680*/  LDG.E R4, desc[UR4][R4.64] ;  /* 0x0000000404047981 */ /* 0x000ea4000c1e1900 */
[----:B--2---:R-:W-:-:S07]  /*0690*/  IMAD R27, R2, R4, R27 ;  /* 0x00000004021b7224 */ /* 0x004fce00078e021b */
.L_x_5:
[----:B------:R-:W0:Y:S01]  /*06a0*/  LDC.64 R2, c[0x0][0x390] ;  /* 0x0000e400ff027b82 */ /* 0x000e220000000a00 */
[----:B------:R-:W-:-:S05]  /*06b0*/  IMAD R5, R15, R14, RZ ;  /* 0x0000000e0f057224 */ /* 0x000fca00078e02ff */
[----:B------:R-:W-:-:S05]  /*06c0*/  LEA R5, R5, R16, 0x2 ;  /* 0x0000001005057211 */ /* 0x000fca00078e10ff */
[----:B0-----:R-:W-:-:S05]  /*06d0*/  IMAD.WIDE R2, R5, 0x4, R2 ;  /* 0x0000000405027825 */ /* 0x001fca00078e0202 */
[----:B------:R-:W-:Y:S01]  /*06e0*/  STG.E desc[UR4][R2.64], R27 ;  /* 0x0000001b02007986 */ /* 0x000fe2000c101904 */
[----:B------:R-:W-:Y:S05]  /*06f0*/  EXIT ;  /* 0x000000000000794d */ /* 0x000fea0003800000 */
.L_x_9:
        /* <DEDUP_REMOVED lines=16> */
.L_x_11:


//--------------------- .nv.shared._Z15deviceParallel2PiS_S_i --------------------------
	.section	.nv.shared._Z15deviceParallel2PiS_S_i,"aw",@nobits
	.sectionflags	@""
	.align	4
.nv.shared._Z15deviceParallel2PiS_S_i:
	.zero		1152


//--------------------- .nv.shared.reserved.0     --------------------------
	.section	.nv.shared.reserved.0,"aw",@nobits
	.weak		__nv_reservedSMEM_offset_0_alias
	.size		__nv_reservedSMEM_offset_0_alias, 0, 64
	.other		__nv_reservedSMEM_offset_0_alias,@"STO_CUDA_RESERVED_SHARED STV_DEFAULT"
__nv_reservedSMEM_offset_0_alias:
	.zero		0
	.zero		64


//--------------------- .nv.constant0._Z15deviceParallel2PiS_S_i --------------------------
	.section	.nv.constant0._Z15deviceParallel2PiS_S_i,"a",@progbits
	.sectionflags	@""
	.align	4
.nv.constant0._Z15deviceParallel2PiS_S_i:
	.zero		924


//--------------------- .nv.constant0._Z15deviceParallel1PiS_S_i --------------------------
	.section	.nv.constant0._Z15deviceParallel1PiS_S_i,"a",@progbits
	.sectionflags	@""
	.align	4
.nv.constant0._Z15deviceParallel1PiS_S_i:
	.zero		924


//--------------------- SYMBOLS --------------------------

	.type		.nv.reservedSmem.offset0,@object
	.size		.nv.reservedSmem.offset0,0x4
	.type		.nv.reservedSmem.cap,@object
	.size		.nv.reservedSmem.cap,0x4
